//
// Generated by NVIDIA NVVM Compiler
//
// Compiler Build ID: CL-36424714
// Cuda compilation tools, release 13.0, V13.0.88
// Based on NVVM 20.0.0
//

.version 9.0
.target sm_100
.address_size 64

	// .globl	_Z15calc_scores_gpuPiii

.visible .entry _Z15calc_scores_gpuPiii(
	.param .u64 .ptr .align 1 _Z15calc_scores_gpuPiii_param_0,
	.param .u32 _Z15calc_scores_gpuPiii_param_1,
	.param .u32 _Z15calc_scores_gpuPiii_param_2
)
{
	.reg .pred 	%p<2>;
	.reg .b32 	%r<9>;
	.reg .b64 	%rd<5>;

	ld.param.u64 	%rd1, [_Z15calc_scores_gpuPiii_param_0];
	ld.param.u32 	%r3, [_Z15calc_scores_gpuPiii_param_1];
	ld.param.u32 	%r2, [_Z15calc_scores_gpuPiii_param_2];
	mov.u32 	%r1, %ctaid.x;
	mul.lo.s32 	%r4, %r2, %r3;
	setp.ge.s32 	%p1, %r1, %r4;
	@%p1 bra 	$L__BB0_2;
	cvta.to.global.u64 	%rd2, %rd1;
	div.s32 	%r5, %r1, %r2;
	mul.lo.s32 	%r6, %r5, %r2;
	sub.s32 	%r7, %r1, %r6;
	add.s32 	%r8, %r7, %r5;
	mul.wide.u32 	%rd3, %r1, 4;
	add.s64 	%rd4, %rd2, %rd3;
	st.global.u32 	[%rd4], %r8;
$L__BB0_2:
	ret;

}


// ===== COMPILED SASS (sm_100) =====

	.target	sm_100

	.elftype	@"ET_EXEC"


//--------------------- .note.nv.tkinfo           --------------------------
	.section	.note.nv.tkinfo,"",@"SHT_NOTE"
	.sectionflags	@"SHF_NOTE_NV_TKINFO"
	.tkinfo
        /*0018*/ 	.word	0x00000002
        /*0030*/ 	.string	""
        /*0030*/ 	.string	"ptxas"
        /*0030*/ 	.string	"Cuda compilation tools, release 13.0, V13.0.88"
        /*0030*/ 	.string	"Build cuda_13.0.r13.0/compiler.36424714_0"
        /*0030*/ 	.string	"-arch sm_100 -m 64 "



//--------------------- .note.nv.cuinfo           --------------------------
	.section	.note.nv.cuinfo,"",@"SHT_NOTE"
	.sectionflags	@"SHF_NOTE_NV_CUINFO"
        /*0018*/ 	.short	0x0002
        /*001a*/ 	.short	0x0064
        /*001c*/ 	.short	0x0082
	.zero		2


//--------------------- .nv.info                  --------------------------
	.section	.nv.info,"",@"SHT_CUDA_INFO"
	.align	4


	//----- nvinfo : EIATTR_REGCOUNT
	.align		4
        /*0000*/ 	.byte	0x04, 0x2f
        /*0002*/ 	.short	(.L_1 - .L_0)
	.align		4
.L_0:
        /*0004*/ 	.word	index@(_Z15calc_scores_gpuPiii)
        /*0008*/ 	.word	0x0000000c


	//----- nvinfo : EIATTR_FRAME_SIZE
	.align		4
.L_1:
        /*000c*/ 	.byte	0x04, 0x11
        /*000e*/ 	.short	(.L_3 - .L_2)
	.align		4
.L_2:
        /*0010*/ 	.word	index@(_Z15calc_scores_gpuPiii)
        /*0014*/ 	.word	0x00000000


	//----- nvinfo : EIATTR_MIN_STACK_SIZE
	.align		4
.L_3:
        /*0018*/ 	.byte	0x04, 0x12
        /*001a*/ 	.short	(.L_5 - .L_4)
	.align		4
.L_4:
        /*001c*/ 	.word	index@(_Z15calc_scores_gpuPiii)
        /*0020*/ 	.word	0x00000000
.L_5:


//--------------------- .nv.compat                --------------------------
	.section	.nv.compat,"",@"SHT_CUDA_COMPAT_INFO"
	.align	4
        /*0000*/ 	.byte	0x02, 0x09, 0x00, 0x00, 0x02, 0x02, 0x01, 0x00, 0x02, 0x05, 0x05, 0x00, 0x03, 0x07, 0x01, 0x01
        /*0010*/ 	.byte	0x02, 0x03, 0x00, 0x00, 0x02, 0x06, 0x01, 0x00, 0x04, 0x0b, 0x08, 0x00, 0x09, 0x00, 0x00, 0x00
        /*0020*/ 	.byte	0x00, 0x00, 0x00, 0x00


//--------------------- .nv.info._Z15calc_scores_gpuPiii --------------------------
	.section	.nv.info._Z15calc_scores_gpuPiii,"",@"SHT_CUDA_INFO"
	.sectionflags	@""
	.align	4


	//----- nvinfo : EIATTR_CUDA_API_VERSION
	.align		4
        /*0000*/ 	.byte	0x04, 0x37
        /*0002*/ 	.short	(.L_7 - .L_6)
.L_6:
        /*0004*/ 	.word	0x00000082


	//----- nvinfo : EIATTR_KPARAM_INFO
	.align		4
.L_7:
        /*0008*/ 	.byte	0x04, 0x17
        /*000a*/ 	.short	(.L_9 - .L_8)
.L_8:
        /*000c*/ 	.word	0x00000000
        /*0010*/ 	.short	0x0002
        /*0012*/ 	.short	0x000c
        /*0014*/ 	.byte	0x00, 0xf0, 0x11, 0x00


	//----- nvinfo : EIATTR_KPARAM_INFO
	.align		4
.L_9:
        /*0018*/ 	.byte	0x04, 0x17
        /*001a*/ 	.short	(.L_11 - .L_10)
.L_10:
        /*001c*/ 	.word	0x00000000
        /*0020*/ 	.short	0x0001
        /*0022*/ 	.short	0x0008
        /*0024*/ 	.byte	0x00, 0xf0, 0x11, 0x00


	//----- nvinfo : EIATTR_KPARAM_INFO
	.align		4
.L_11:
        /*0028*/ 	.byte	0x04, 0x17
        /*002a*/ 	.short	(.L_13 - .L_12)
.L_12:
        /*002c*/ 	.word	0x00000000
        /*0030*/ 	.short	0x0000
        /*0032*/ 	.short	0x0000
        /*0034*/ 	.byte	0x00, 0xf5, 0x21, 0x00


	//----- nvinfo : EIATTR_SPARSE_MMA_MASK
	.align		4
.L_13:
        /*0038*/ 	.byte	0x03, 0x50
        /*003a*/ 	.short	0x0000


	//----- nvinfo : EIATTR_MAXREG_COUNT
	.align		4
        /*003c*/ 	.byte	0x03, 0x1b
        /*003e*/ 	.short	0x00ff


	//----- nvinfo : EIATTR_MERCURY_ISA_VERSION
	.align		4
        /*0040*/ 	.byte	0x03, 0x5f
        /*0042*/ 	.short	0x0101


	//----- nvinfo : EIATTR_VRC_CTA_INIT_COUNT
	.align		4
        /*0044*/ 	.byte	0x02, 0x4a
	.zero		1
	.zero		1


	//----- nvinfo : EIATTR_EXIT_INSTR_OFFSETS
	.align		4
        /*0048*/ 	.byte	0x04, 0x1c
        /*004a*/ 	.short	(.L_15 - .L_14)


	//   ....[0]....
.L_14:
        /*004c*/ 	.word	0x00000050


	//   ....[1]....
        /*0050*/ 	.word	0x00000250


	//----- nvinfo : EIATTR_CBANK_PARAM_SIZE
	.align		4
.L_15:
        /*0054*/ 	.byte	0x03, 0x19
        /*0056*/ 	.short	0x0010


	//----- nvinfo : EIATTR_PARAM_CBANK
	.align		4
        /*0058*/ 	.byte	0x04, 0x0a
        /*005a*/ 	.short	(.L_17 - .L_16)
	.align		4
.L_16:
        /*005c*/ 	.word	index@(.nv.constant0._Z15calc_scores_gpuPiii)
        /*0060*/ 	.short	0x0380
        /*0062*/ 	.short	0x0010


	//----- nvinfo : EIATTR_SW_WAR
	.align		4
.L_17:
        /*0064*/ 	.byte	0x04, 0x36
        /*0066*/ 	.short	(.L_19 - .L_18)
.L_18:
        /*0068*/ 	.word	0x00000008
.L_19:


//--------------------- .nv.callgraph             --------------------------
	.section	.nv.callgraph,"",@"SHT_CUDA_CALLGRAPH"
	.align	4
	.sectionentsize	8
	.align		4
        /*0000*/ 	.word	0x00000000
	.align		4
        /*0004*/ 	.word	0xffffffff
	.align		4
        /*0008*/ 	.word	0x00000000
	.align		4
        /*000c*/ 	.word	0xfffffffe
	.align		4
        /*0010*/ 	.word	0x00000000
	.align		4
        /*0014*/ 	.word	0xfffffffd
	.align		4
        /*0018*/ 	.word	0x00000000
	.align		4
        /*001c*/ 	.word	0xfffffffc


//--------------------- .text._Z15calc_scores_gpuPiii --------------------------
	.section	.text._Z15calc_scores_gpuPiii,"ax",@progbits
	.align	128
        .global         _Z15calc_scores_gpuPiii
        .type           _Z15calc_scores_gpuPiii,@function
        .size           _Z15calc_scores_gpuPiii,(.L_x_1 - _Z15calc_scores_gpuPiii)
        .other          _Z15calc_scores_gpuPiii,@"STO_CUDA_ENTRY STV_DEFAULT"
_Z15calc_scores_gpuPiii:
.text._Z15calc_scores_gpuPiii:
[----:B------:R-:W-:Y:S01]  /*0000*/  LDC R1, c[0x0][0x37c] ;  /* 0x0000df00ff017b82 */ /* 0x000fe20000000800 */
[----:B------:R-:W0:Y:S07]  /*0010*/  S2R R6, SR_CTAID.X ;  /* 0x0000000000067919 */ /* 0x000e2e0000002500 */
[----:B------:R-:W1:Y:S02]  /*0020*/  LDC.64 R2, c[0x0][0x388] ;  /* 0x0000e200ff027b82 */ /* 0x000e640000000a00 */
[----:B-1----:R-:W-:-:S05]  /*0030*/  IMAD R2, R3, R2, RZ ;  /* 0x0000000203027224 */ /* 0x002fca00078e02ff */
[----:B0-----:R-:W-:-:S13]  /*0040*/  ISETP.GE.AND P0, PT, R6, R2, PT ;  /* 0x000000020600720c */ /* 0x001fda0003f06270 */
[----:B------:R-:W-:Y:S05]  /*0050*/  @P0 EXIT ;  /* 0x000000000000094d */ /* 0x000fea0003800000 */
[----:B------:R-:W-:Y:S01]  /*0060*/  IABS R7, R3 ;  /* 0x0000000300077213 */ /* 0x000fe20000000000 */
[----:B------:R-:W0:Y:S01]  /*0070*/  LDCU.64 UR4, c[0x0][0x358] ;  /* 0x00006b00ff0477ac */ /* 0x000e220008000a00 */
[----:B------:R-:W-:Y:S02]  /*0080*/  IABS R8, R6 ;  /* 0x0000000600087213 */ /* 0x000fe40000000000 */
[----:B------:R-:W1:Y:S08]  /*0090*/  I2F.RP R0, R7 ;  /* 0x0000000700007306 */ /* 0x000e700000209400 */
[----:B-1----:R-:W1:Y:S02]  /*00a0*/  MUFU.RCP R0, R0 ;  /* 0x0000000000007308 */ /* 0x002e640000001000 */
[----:B-1----:R-:W-:-:S06]  /*00b0*/  VIADD R4, R0, 0xffffffe ;  /* 0x0ffffffe00047836 */ /* 0x002fcc0000000000 */
[----:B------:R1:W2:Y:S02]  /*00c0*/  F2I.FTZ.U32.TRUNC.NTZ R5, R4 ;  /* 0x0000000400057305 */ /* 0x0002a4000021f000 */
[----:B-1----:R-:W-:Y:S01]  /*00d0*/  IMAD.MOV.U32 R4, RZ, RZ, RZ ;  /* 0x000000ffff047224 */ /* 0x002fe200078e00ff */
[----:B--2---:R-:W-:-:S05]  /*00e0*/  IADD3 R2, PT, PT, RZ, -R5, RZ ;  /* 0x80000005ff027210 */ /* 0x004fca0007ffe0ff */
[----:B------:R-:W-:-:S04]  /*00f0*/  IMAD R9, R2, R7, RZ ;  /* 0x0000000702097224 */ /* 0x000fc800078e02ff */
[----:B------:R-:W-:-:S06]  /*0100*/  IMAD.HI.U32 R5, R5, R9, R4 ;  /* 0x0000000905057227 */ /* 0x000fcc00078e0004 */
[----:B------:R-:W-:Y:S02]  /*0110*/  IMAD.HI.U32 R2, R5, R8, RZ ;  /* 0x0000000805027227 */ /* 0x000fe400078e00ff */
[----:B------:R-:W1:Y:S03]  /*0120*/  LDC.64 R4, c[0x0][0x380] ;  /* 0x0000e000ff047b82 */ /* 0x000e660000000a00 */
[----:B------:R-:W-:-:S05]  /*0130*/  IADD3 R0, PT, PT, -R2, RZ, RZ ;  /* 0x000000ff02007210 */ /* 0x000fca0007ffe1ff */
[----:B------:R-:W-:-:S05]  /*0140*/  IMAD R0, R7, R0, R8 ;  /* 0x0000000007007224 */ /* 0x000fca00078e0208 */
[----:B------:R-:W-:-:S13]  /*0150*/  ISETP.GT.U32.AND P2, PT, R7, R0, PT ;  /* 0x000000000700720c */ /* 0x000fda0003f44070 */
[----:B------:R-:W-:Y:S01]  /*0160*/  @!P2 IMAD.IADD R0, R0, 0x1, -R7 ;  /* 0x000000010000a824 */ /* 0x000fe200078e0a07 */
[----:B------:R-:W-:Y:S02]  /*0170*/  @!P2 IADD3 R2, PT, PT, R2, 0x1, RZ ;  /* 0x000000010202a810 */ /* 0x000fe40007ffe0ff */
[----:B------:R-:W-:Y:S02]  /*0180*/  ISETP.NE.AND P2, PT, R3, RZ, PT ;  /* 0x000000ff0300720c */ /* 0x000fe40003f45270 */
[----:B------:R-:W-:Y:S02]  /*0190*/  ISETP.GE.U32.AND P0, PT, R0, R7, PT ;  /* 0x000000070000720c */ /* 0x000fe40003f06070 */
[----:B------:R-:W-:-:S04]  /*01a0*/  LOP3.LUT R0, R6, R3, RZ, 0x3c, !PT ;  /* 0x0000000306007212 */ /* 0x000fc800078e3cff */
[----:B------:R-:W-:-:S07]  /*01b0*/  ISETP.GE.AND P1, PT, R0, RZ, PT ;  /* 0x000000ff0000720c */ /* 0x000fce0003f26270 */
[----:B------:R-:W-:-:S05]  /*01c0*/  @P0 VIADD R2, R2, 0x1 ;  /* 0x0000000102020836 */ /* 0x000fca0000000000 */
[----:B------:R-:W-:-:S05]  /*01d0*/  MOV R0, R2 ;  /* 0x0000000200007202 */ /* 0x000fca0000000f00 */
[----:B------:R-:W-:Y:S01]  /*01e0*/  @!P1 IMAD.MOV R0, RZ, RZ, -R0 ;  /* 0x000000ffff009224 */ /* 0x000fe200078e0a00 */
[----:B------:R-:W-:-:S04]  /*01f0*/  @!P2 LOP3.LUT R0, RZ, R3, RZ, 0x33, !PT ;  /* 0x00000003ff00a212 */ /* 0x000fc800078e33ff */
[----:B------:R-:W-:-:S05]  /*0200*/  IADD3 R7, PT, PT, -R0, RZ, RZ ;  /* 0x000000ff00077210 */ /* 0x000fca0007ffe1ff */
[----:B------:R-:W-:Y:S02]  /*0210*/  IMAD R7, R3, R7, R6 ;  /* 0x0000000703077224 */ /* 0x000fe400078e0206 */
[----:B-1----:R-:W-:-:S04]  /*0220*/  IMAD.WIDE.U32 R2, R6, 0x4, R4 ;  /* 0x0000000406027825 */ /* 0x002fc800078e0004 */
[----:B------:R-:W-:-:S05]  /*0230*/  IMAD.IADD R7, R0, 0x1, R7 ;  /* 0x0000000100077824 */ /* 0x000fca00078e0207 */
[----:B0-----:R-:W-:Y:S01]  /*0240*/  STG.E desc[UR4][R2.64], R7 ;  /* 0x0000000702007986 */ /* 0x001fe2000c101904 */
[----:B------:R-:W-:Y:S05]  /*0250*/  EXIT ;  /* 0x000000000000794d */ /* 0x000fea0003800000 */
.L_x_0:
[----:B------:R-:W-:-:S00]  /*0260*/  BRA `(.L_x_0) ;  /* 0xfffffffc00fc7947 */ /* 0x000fc0000383ffff */
[----:B------:R-:W-:-:S00]  /*0270*/  NOP ;  /* 0x0000000000007918 */ /* 0x000fc00000000000 */
        /* <DEDUP_REMOVED lines=8> */
.L_x_1:


//--------------------- .nv.shared.reserved.0     --------------------------
	.section	.nv.shared.reserved.0,"aw",@nobits
	.weak		__nv_reservedSMEM_offset_0_alias
	.size		__nv_reservedSMEM_offset_0_alias, 0, 64
	.other		__nv_reservedSMEM_offset_0_alias,@"STO_CUDA_RESERVED_SHARED STV_DEFAULT"
__nv_reservedSMEM_offset_0_alias:
	.zero		0
	.zero		64


//--------------------- .nv.constant0._Z15calc_scores_gpuPiii --------------------------
	.section	.nv.constant0._Z15calc_scores_gpuPiii,"a",@progbits
	.sectionflags	@""
	.align	4
.nv.constant0._Z15calc_scores_gpuPiii:
	.zero		912


//--------------------- SYMBOLS --------------------------

	.type		.nv.reservedSmem.offset0,@object
	.size		.nv.reservedSmem.offset0,0x4
